	.headerflags	@"EF_CUDA_TEXMODE_UNIFIED EF_CUDA_64BIT_ADDRESS EF_CUDA_ACCELERATORS EF_CUDA_SM90 EF_CUDA_VIRTUAL_SM(EF_CUDA_SM90)"
	.elftype	@"ET_EXEC"


//--------------------- .nv.info                  --------------------------
	.section	.nv.info,"",@"SHT_CUDA_INFO"
	.align	4


	//----- nvinfo : EIATTR_REGCOUNT
	.align		4
        /*0000*/ 	.byte	0x04, 0x2f
        /*0002*/ 	.short	(.L_3 - .L_2)
	.align		4
.L_2:
        /*0004*/ 	.word	index@(triton_poi_fused__native_batch_norm_legit_no_training_relu_threshold_backward_0)
        /*0008*/ 	.word	0x00000012


	//----- nvinfo : EIATTR_MIN_STACK_SIZE
	.align		4
.L_3:
        /*000c*/ 	.byte	0x04, 0x12
        /*000e*/ 	.short	(.L_5 - .L_4)
	.align		4
.L_4:
        /*0010*/ 	.word	index@(triton_poi_fused__native_batch_norm_legit_no_training_relu_threshold_backward_0)
        /*0014*/ 	.word	0x00000000


	//----- nvinfo : EIATTR_FRAME_SIZE
	.align		4
.L_5:
        /*0018*/ 	.byte	0x04, 0x11
        /*001a*/ 	.short	(.L_7 - .L_6)
	.align		4
.L_6:
        /*001c*/ 	.word	index@(triton_poi_fused__native_batch_norm_legit_no_training_relu_threshold_backward_0)
        /*0020*/ 	.word	0x00000000


	//----- nvinfo : EIATTR_MIN_STACK_SIZE
	.align		4
.L_7:
        /*0024*/ 	.byte	0x04, 0x12
        /*0026*/ 	.short	(.L_9 - .L_8)
	.align		4
.L_8:
        /*0028*/ 	.word	index@(triton_poi_fused__native_batch_norm_legit_no_training_relu_threshold_backward_0)
        /*002c*/ 	.word	0x00000000
.L_9:


//--------------------- .nv.info.triton_poi_fused__native_batch_norm_legit_no_training_relu_threshold_backward_0 --------------------------
	.section	.nv.info.triton_poi_fused__native_batch_norm_legit_no_training_relu_threshold_backward_0,"",@"SHT_CUDA_INFO"
	.sectionflags	@""
	.align	4


	//----- nvinfo : EIATTR_CUDA_API_VERSION
	.align		4
        /*0000*/ 	.byte	0x04, 0x37
        /*0002*/ 	.short	(.L_11 - .L_10)
.L_10:
        /*0004*/ 	.word	0x0000007c


	//----- nvinfo : EIATTR_KPARAM_INFO
	.align		4
.L_11:
        /*0008*/ 	.byte	0x04, 0x17
        /*000a*/ 	.short	(.L_13 - .L_12)
.L_12:
        /*000c*/ 	.word	0x00000000
        /*0010*/ 	.short	0x0007
        /*0012*/ 	.short	0x0038
        /*0014*/ 	.byte	0x00, 0xf0, 0x11, 0x00


	//----- nvinfo : EIATTR_KPARAM_INFO
	.align		4
.L_13:
        /*0018*/ 	.byte	0x04, 0x17
        /*001a*/ 	.short	(.L_15 - .L_14)
.L_14:
        /*001c*/ 	.word	0x00000000
        /*0020*/ 	.short	0x0006
        /*0022*/ 	.short	0x0030
        /*0024*/ 	.byte	0x00, 0xf4, 0x21, 0x00


	//----- nvinfo : EIATTR_KPARAM_INFO
	.align		4
.L_15:
        /*0028*/ 	.byte	0x04, 0x17
        /*002a*/ 	.short	(.L_17 - .L_16)
.L_16:
        /*002c*/ 	.word	0x00000000
        /*0030*/ 	.short	0x0005
        /*0032*/ 	.short	0x0028
        /*0034*/ 	.byte	0x00, 0xf4, 0x21, 0x00


	//----- nvinfo : EIATTR_KPARAM_INFO
	.align		4
.L_17:
        /*0038*/ 	.byte	0x04, 0x17
        /*003a*/ 	.short	(.L_19 - .L_18)
.L_18:
        /*003c*/ 	.word	0x00000000
        /*0040*/ 	.short	0x0004
        /*0042*/ 	.short	0x0020
        /*0044*/ 	.byte	0x00, 0xf4, 0x21, 0x00


	//----- nvinfo : EIATTR_KPARAM_INFO
	.align		4
.L_19:
        /*0048*/ 	.byte	0x04, 0x17
        /*004a*/ 	.short	(.L_21 - .L_20)
.L_20:
        /*004c*/ 	.word	0x00000000
        /*0050*/ 	.short	0x0003
        /*0052*/ 	.short	0x0018
        /*0054*/ 	.byte	0x00, 0xf4, 0x21, 0x00


	//----- nvinfo : EIATTR_KPARAM_INFO
	.align		4
.L_21:
        /*0058*/ 	.byte	0x04, 0x17
        /*005a*/ 	.short	(.L_23 - .L_22)
.L_22:
        /*005c*/ 	.word	0x00000000
        /*0060*/ 	.short	0x0002
        /*0062*/ 	.short	0x0010
        /*0064*/ 	.byte	0x00, 0xf4, 0x21, 0x00


	//----- nvinfo : EIATTR_KPARAM_INFO
	.align		4
.L_23:
        /*0068*/ 	.byte	0x04, 0x17
        /*006a*/ 	.short	(.L_25 - .L_24)
.L_24:
        /*006c*/ 	.word	0x00000000
        /*0070*/ 	.short	0x0001
        /*0072*/ 	.short	0x0008
        /*0074*/ 	.byte	0x00, 0xf4, 0x21, 0x00


	//----- nvinfo : EIATTR_KPARAM_INFO
	.align		4
.L_25:
        /*0078*/ 	.byte	0x04, 0x17
        /*007a*/ 	.short	(.L_27 - .L_26)
.L_26:
        /*007c*/ 	.word	0x00000000
        /*0080*/ 	.short	0x0000
        /*0082*/ 	.short	0x0000
        /*0084*/ 	.byte	0x00, 0xf4, 0x21, 0x00


	//----- nvinfo : EIATTR_SPARSE_MMA_MASK
	.align		4
.L_27:
        /*0088*/ 	.byte	0x03, 0x50
        /*008a*/ 	.short	0x0000


	//----- nvinfo : EIATTR_MAXREG_COUNT
	.align		4
        /*008c*/ 	.byte	0x03, 0x1b
        /*008e*/ 	.short	0x00ff


	//----- nvinfo : EIATTR_EXIT_INSTR_OFFSETS
	.align		4
        /*0090*/ 	.byte	0x04, 0x1c
        /*0092*/ 	.short	(.L_29 - .L_28)


	//   ....[0]....
.L_28:
        /*0094*/ 	.word	0x00000370


	//   ....[1]....
        /*0098*/ 	.word	0x00000390


	//----- nvinfo : EIATTR_REQNTID
	.align		4
.L_29:
        /*009c*/ 	.byte	0x04, 0x10
        /*009e*/ 	.short	(.L_31 - .L_30)
.L_30:
        /*00a0*/ 	.word	0x00000080
        /*00a4*/ 	.word	0x00000001
        /*00a8*/ 	.word	0x00000001


	//----- nvinfo : EIATTR_CBANK_PARAM_SIZE
	.align		4
.L_31:
        /*00ac*/ 	.byte	0x03, 0x19
        /*00ae*/ 	.short	0x003c


	//----- nvinfo : EIATTR_PARAM_CBANK
	.align		4
        /*00b0*/ 	.byte	0x04, 0x0a
        /*00b2*/ 	.short	(.L_33 - .L_32)
	.align		4
.L_32:
        /*00b4*/ 	.word	index@(.nv.constant0.triton_poi_fused__native_batch_norm_legit_no_training_relu_threshold_backward_0)
        /*00b8*/ 	.short	0x0210
        /*00ba*/ 	.short	0x003c


	//----- nvinfo : EIATTR_SW_WAR
	.align		4
.L_33:
        /*00bc*/ 	.byte	0x04, 0x36
        /*00be*/ 	.short	(.L_35 - .L_34)
.L_34:
        /*00c0*/ 	.word	0x00000008
.L_35:


//--------------------- .nv.callgraph             --------------------------
	.section	.nv.callgraph,"",@"SHT_CUDA_CALLGRAPH"
	.align	4
	.sectionentsize	8
	.align		4
        /*0000*/ 	.word	0x00000000
	.align		4
        /*0004*/ 	.word	0xffffffff
	.align		4
        /*0008*/ 	.word	0x00000000
	.align		4
        /*000c*/ 	.word	0xfffffffe
	.align		4
        /*0010*/ 	.word	0x00000000
	.align		4
        /*0014*/ 	.word	0xfffffffd
	.align		4
        /*0018*/ 	.word	0x00000000
	.align		4
        /*001c*/ 	.word	0xfffffffc


//--------------------- .nv.constant4             --------------------------
	.section	.nv.constant4,"a",@progbits
	.align	8
	.align		8
.nv.constant4:
        /*0000*/ 	.dword	_$_str
	.align		8
        /*0008*/ 	.dword	_$_str_$_2


//--------------------- .text.triton_poi_fused__native_batch_norm_legit_no_training_relu_threshold_backward_0 --------------------------
	.section	.text.triton_poi_fused__native_batch_norm_legit_no_training_relu_threshold_backward_0,"ax",@progbits
	.align	128
        .global         triton_poi_fused__native_batch_norm_legit_no_training_relu_threshold_backward_0
        .type           triton_poi_fused__native_batch_norm_legit_no_training_relu_threshold_backward_0,@function
        .size           triton_poi_fused__native_batch_norm_legit_no_training_relu_threshold_backward_0,(.L_x_1 - triton_poi_fused__native_batch_norm_legit_no_training_relu_threshold_backward_0)
        .other          triton_poi_fused__native_batch_norm_legit_no_training_relu_threshold_backward_0,@"STO_CUDA_ENTRY STV_DEFAULT"
triton_poi_fused__native_batch_norm_legit_no_training_relu_threshold_backward_0:
.text.triton_poi_fused__native_batch_norm_legit_no_training_relu_threshold_backward_0:
[----:B------:R-:W0:Y:S01]  /*0000*/  LDC R1, c[0x0][0x28] ;  /* 0x00000a00ff017b82 */ /* 0x000e220000000800 */
[----:B------:R-:W1:Y:S07]  /*0010*/  S2R R0, SR_TID.X ;  /* 0x0000000000007919 */ /* 0x000e6e0000002100 */
[----:B------:R-:W2:Y:S01]  /*0020*/  LDC.64 R8, c[0x0][0x220] ;  /* 0x00008800ff087b82 */ /* 0x000ea20000000a00 */
[----:B------:R-:W-:Y:S01]  /*0030*/  HFMA2.MMA R14, -RZ, RZ, 0, 0 ;  /* 0x00000000ff0e7435 */ /* 0x000fe200000001ff */
[----:B------:R-:W-:Y:S01]  /*0040*/  ULDC.64 UR4, c[0x0][0x208] ;  /* 0x0000820000047ab9 */ /* 0x000fe20000000a00 */
[----:B------:R-:W3:Y:S01]  /*0050*/  S2R R3, SR_CTAID.X ;  /* 0x0000000000037919 */ /* 0x000ee20000002500 */
[----:B------:R-:W-:-:S04]  /*0060*/  ULDC.64 UR6, c[0x0][0x240] ;  /* 0x0000900000067ab9 */ /* 0x000fc80000000a00 */
[----:B------:R-:W4:Y:S08]  /*0070*/  LDC.64 R4, c[0x0][0x210] ;  /* 0x00008400ff047b82 */ /* 0x000f300000000a00 */
[----:B------:R-:W5:Y:S08]  /*0080*/  LDC.64 R6, c[0x0][0x218] ;  /* 0x00008600ff067b82 */ /* 0x000f700000000a00 */
[----:B------:R-:W4:Y:S01]  /*0090*/  LDC.64 R10, c[0x0][0x228] ;  /* 0x00008a00ff0a7b82 */ /* 0x000f220000000a00 */
[----:B-1----:R-:W-:-:S07]  /*00a0*/  LOP3.LUT R0, R0, 0x7f, RZ, 0xc0, !PT ;  /* 0x0000007f00007812 */ /* 0x002fce00078ec0ff */
[----:B------:R-:W1:Y:S01]  /*00b0*/  LDC.64 R12, c[0x0][0x230] ;  /* 0x00008c00ff0c7b82 */ /* 0x000e620000000a00 */
[----:B---3--:R-:W-:-:S04]  /*00c0*/  IMAD R0, R3, 0x80, R0 ;  /* 0x0000008003007824 */ /* 0x008fc800078e0200 */
[C---:B------:R-:W-:Y:S01]  /*00d0*/  IMAD.HI R2, R0.reuse, 0x1948b0fd, RZ ;  /* 0x1948b0fd00027827 */ /* 0x040fe200078e02ff */
[----:B------:R-:W-:-:S04]  /*00e0*/  ISETP.GE.AND P0, PT, R0, 0x510, PT ;  /* 0x000005100000780c */ /* 0x000fc80003f06270 */
[----:B------:R-:W-:-:S04]  /*00f0*/  SHF.R.U32.HI R3, RZ, 0x1f, R2 ;  /* 0x0000001fff037819 */ /* 0x000fc80000011602 */
[----:B------:R-:W-:-:S04]  /*0100*/  LEA.HI.SX32 R3, R2, R3, 0x1d ;  /* 0x0000000302037211 */ /* 0x000fc800078feaff */
[----:B------:R-:W-:-:S04]  /*0110*/  LEA.HI R2, R3, R3, RZ, 0x2 ;  /* 0x0000000303027211 */ /* 0x000fc800078f10ff */
[----:B------:R-:W-:-:S05]  /*0120*/  LOP3.LUT R2, R2, 0xfffffffc, RZ, 0xc0, !PT ;  /* 0xfffffffc02027812 */ /* 0x000fca00078ec0ff */
[----:B------:R-:W-:-:S04]  /*0130*/  IMAD.IADD R15, R3, 0x1, -R2 ;  /* 0x00000001030f7824 */ /* 0x000fc800078e0a02 */
[----:B--2---:R-:W-:-:S05]  /*0140*/  IMAD.WIDE R8, R15, 0x4, R8 ;  /* 0x000000040f087825 */ /* 0x004fca00078e0208 */
[----:B------:R2:W3:Y:S01]  /*0150*/  @!P0 LDG.E.EL R14, desc[UR4][R8.64] ;  /* 0x00000004080e8981 */ /* 0x0004e2000c2e1900 */
[----:B------:R-:W-:Y:S01]  /*0160*/  CS2R R2, SRZ ;  /* 0x0000000000027805 */ /* 0x000fe2000001ff00 */
[----:B----4-:R-:W-:-:S04]  /*0170*/  IMAD.WIDE R4, R0, 0x4, R4 ;  /* 0x0000000400047825 */ /* 0x010fc800078e0204 */
[C---:B-----5:R-:W-:Y:S01]  /*0180*/  IMAD.WIDE R6, R15.reuse, 0x4, R6 ;  /* 0x000000040f067825 */ /* 0x060fe200078e0206 */
[----:B------:R4:W5:Y:S03]  /*0190*/  @!P0 LDG.E R2, desc[UR4][R4.64] ;  /* 0x0000000404028981 */ /* 0x000966000c1e1900 */
[C---:B0-2---:R-:W-:Y:S01]  /*01a0*/  IMAD.WIDE R8, R15.reuse, 0x4, R10 ;  /* 0x000000040f087825 */ /* 0x045fe200078e020a */
[----:B------:R0:W5:Y:S03]  /*01b0*/  @!P0 LDG.E.EL R3, desc[UR4][R6.64] ;  /* 0x0000000406038981 */ /* 0x000166000c2e1900 */
[----:B-1----:R-:W-:Y:S01]  /*01c0*/  IMAD.WIDE R10, R15, 0x4, R12 ;  /* 0x000000040f0a7825 */ /* 0x002fe200078e020c */
[----:B------:R-:W-:-:S06]  /*01d0*/  CS2R R12, SRZ ;  /* 0x00000000000c7805 */ /* 0x000fcc000001ff00 */
[----:B------:R-:W2:Y:S01]  /*01e0*/  @!P0 LDG.E.EL R12, desc[UR4][R8.64] ;  /* 0x00000004080c8981 */ /* 0x000ea2000c2e1900 */
[----:B----4-:R-:W-:Y:S01]  /*01f0*/  IMAD.MOV.U32 R4, RZ, RZ, 0x3e800000 ;  /* 0x3e800000ff047424 */ /* 0x010fe200078e00ff */
[----:B0-----:R-:W0:Y:S02]  /*0200*/  LDC.64 R6, c[0x0][0x238] ;  /* 0x00008e00ff067b82 */ /* 0x001e240000000a00 */
[----:B------:R-:W2:Y:S01]  /*0210*/  @!P0 LDG.E.EL R13, desc[UR4][R10.64] ;  /* 0x000000040a0d8981 */ /* 0x000ea2000c2e1900 */
[----:B---3--:R-:W-:-:S04]  /*0220*/  FADD R14, R14, 9.9999997473787516356e-06 ;  /* 0x3727c5ac0e0e7421 */ /* 0x008fc80000000000 */
[----:B------:R-:W1:Y:S01]  /*0230*/  MUFU.SQRT R15, R14 ;  /* 0x0000000e000f7308 */ /* 0x000e620000002000 */
[----:B-----5:R-:W-:Y:S01]  /*0240*/  FADD R2, -R3, R2 ;  /* 0x0000000203027221 */ /* 0x020fe20000000100 */
[C---:B-1----:R-:W-:Y:S02]  /*0250*/  FSETP.GT.AND P1, PT, R15.reuse, 8.50705917302346158658e+37, PT ;  /* 0x7e8000000f00780b */ /* 0x042fe40003f24000 */
[----:B------:R-:W-:Y:S02]  /*0260*/  FSETP.GEU.AND P2, PT, R15, 1.175494350822287508e-38, PT ;  /* 0x008000000f00780b */ /* 0x000fe40003f4e000 */
[----:B------:R-:W-:-:S09]  /*0270*/  FSEL R4, R4, 1, P1 ;  /* 0x3f80000004047808 */ /* 0x000fd20000800000 */
[----:B------:R-:W-:Y:S02]  /*0280*/  @P1 FMUL R15, R15, 0.25 ;  /* 0x3e8000000f0f1820 */ /* 0x000fe40000400000 */
[----:B------:R-:W-:Y:S02]  /*0290*/  @!P2 FMUL R4, R4, 16777216 ;  /* 0x4b8000000404a820 */ /* 0x000fe40000400000 */
[----:B------:R-:W-:-:S06]  /*02a0*/  @!P2 FMUL R15, R15, 16777216 ;  /* 0x4b8000000f0fa820 */ /* 0x000fcc0000400000 */
[----:B------:R-:W1:Y:S02]  /*02b0*/  MUFU.RCP R15, R15 ;  /* 0x0000000f000f7308 */ /* 0x000e640000001000 */
[----:B-1----:R-:W-:-:S04]  /*02c0*/  FMUL R3, R15, R4 ;  /* 0x000000040f037220 */ /* 0x002fc80000400000 */
[----:B------:R-:W-:-:S04]  /*02d0*/  FMUL R2, R2, R3 ;  /* 0x0000000302027220 */ /* 0x000fc80000400000 */
[----:B--2---:R-:W-:-:S05]  /*02e0*/  FFMA R2, R2, R12, R13 ;  /* 0x0000000c02027223 */ /* 0x004fca000000000d */
[----:B------:R-:W-:-:S04]  /*02f0*/  FSETP.GEU.AND P1, PT, R2, RZ, PT ;  /* 0x000000ff0200720b */ /* 0x000fc80003f2e000 */
[----:B------:R-:W-:Y:S01]  /*0300*/  FSEL R9, R2, RZ, P1 ;  /* 0x000000ff02097208 */ /* 0x000fe20000800000 */
[C---:B0-----:R-:W-:Y:S01]  /*0310*/  IMAD.WIDE R2, R0.reuse, 0x4, R6 ;  /* 0x0000000400027825 */ /* 0x041fe200078e0206 */
[----:B------:R-:W-:Y:S02]  /*0320*/  IADD3 R4, P1, R0, UR6, RZ ;  /* 0x0000000600047c10 */ /* 0x000fe4000ff3e0ff */
[----:B------:R-:W-:Y:S02]  /*0330*/  FSETP.GTU.AND P2, PT, R9, RZ, PT ;  /* 0x000000ff0900720b */ /* 0x000fe40003f4c000 */
[----:B------:R-:W-:Y:S01]  /*0340*/  LEA.HI.X.SX32 R5, R0, UR7, 0x1, P1 ;  /* 0x0000000700057c11 */ /* 0x000fe200088f0eff */
[----:B------:R0:W-:Y:S01]  /*0350*/  @!P0 STG.E desc[UR4][R2.64], R9 ;  /* 0x0000000902008986 */ /* 0x0001e2000c101904 */
[----:B------:R-:W-:Y:S01]  /*0360*/  SEL R7, RZ, 0x1, P2 ;  /* 0x00000001ff077807 */ /* 0x000fe20001000000 */
[----:B0-----:R-:W-:Y:S08]  /*0370*/  @P0 EXIT ;  /* 0x000000000000094d */ /* 0x001ff00003800000 */
[----:B------:R-:W-:Y:S01]  /*0380*/  STG.E.U8 desc[UR4][R4.64], R7 ;  /* 0x0000000704007986 */ /* 0x000fe2000c101104 */
[----:B------:R-:W-:Y:S05]  /*0390*/  EXIT ;  /* 0x000000000000794d */ /* 0x000fea0003800000 */
.L_x_0:
[----:B------:R-:W-:-:S00]  /*03a0*/  BRA `(.L_x_0) ;  /* 0xfffffffc00fc7947 */ /* 0x000fc0000383ffff */
[----:B------:R-:W-:-:S00]  /*03b0*/  NOP ;  /* 0x0000000000007918 */ /* 0x000fc00000000000 */
        /* <DEDUP_REMOVED lines=12> */
.L_x_1:


//--------------------- .nv.global.init           --------------------------
	.section	.nv.global.init,"aw",@progbits
.nv.global.init:
	.type		_$_str,@object
	.size		_$_str,(_$_str_$_2 - _$_str)
_$_str:
        /*0000*/ 	.byte	0x5f, 0x5f, 0x43, 0x55, 0x44, 0x41, 0x5f, 0x46, 0x54, 0x5a, 0x00
	.type		_$_str_$_2,@object
	.size		_$_str_$_2,(.L_1 - _$_str_$_2)
_$_str_$_2:
        /*000b*/ 	.byte	0x5f, 0x5f, 0x43, 0x55, 0x44, 0x41, 0x5f, 0x50, 0x52, 0x45, 0x43, 0x5f, 0x53, 0x51, 0x52, 0x54
        /*001b*/ 	.byte	0x00
.L_1:


//--------------------- .nv.constant0.triton_poi_fused__native_batch_norm_legit_no_training_relu_threshold_backward_0 --------------------------
	.section	.nv.constant0.triton_poi_fused__native_batch_norm_legit_no_training_relu_threshold_backward_0,"a",@progbits
	.sectionflags	@""
	.align	4
.nv.constant0.triton_poi_fused__native_batch_norm_legit_no_training_relu_threshold_backward_0:
	.zero		588
